//
// Generated by NVIDIA NVVM Compiler
//
// Compiler Build ID: CL-36424714
// Cuda compilation tools, release 13.0, V13.0.88
// Based on NVVM 20.0.0
//

.version 9.0
.target sm_100
.address_size 64

	// .globl	_Z13MatrixAdd_colPfS_S_

.visible .entry _Z13MatrixAdd_colPfS_S_(
	.param .u64 .ptr .align 1 _Z13MatrixAdd_colPfS_S__param_0,
	.param .u64 .ptr .align 1 _Z13MatrixAdd_colPfS_S__param_1,
	.param .u64 .ptr .align 1 _Z13MatrixAdd_colPfS_S__param_2
)
{
	.reg .pred 	%p<6>;
	.reg .b32 	%r<29>;
	.reg .b32 	%f<16>;
	.reg .b64 	%rd<18>;

	ld.param.u64 	%rd7, [_Z13MatrixAdd_colPfS_S__param_0];
	ld.param.u64 	%rd8, [_Z13MatrixAdd_colPfS_S__param_1];
	ld.param.u64 	%rd9, [_Z13MatrixAdd_colPfS_S__param_2];
	cvta.to.global.u64 	%rd1, %rd9;
	cvta.to.global.u64 	%rd2, %rd8;
	cvta.to.global.u64 	%rd3, %rd7;
	mov.u32 	%r18, %nctaid.x;
	mov.u32 	%r19, %ntid.x;
	mul.lo.s32 	%r1, %r18, %r19;
	mov.u32 	%r20, %ctaid.x;
	mul.lo.s32 	%r2, %r20, %r19;
	setp.lt.s32 	%p1, %r1, 1;
	@%p1 bra 	$L__BB0_7;
	mov.u32 	%r22, %tid.x;
	add.s32 	%r23, %r2, %r22;
	mul.lo.s32 	%r3, %r23, %r1;
	and.b32  	%r4, %r1, 3;
	setp.lt.u32 	%p2, %r1, 4;
	mov.b32 	%r26, 0;
	@%p2 bra 	$L__BB0_4;
	and.b32  	%r26, %r1, 2147483644;
	neg.s32 	%r25, %r26;
	add.s64 	%rd4, %rd3, 8;
	add.s64 	%rd5, %rd2, 8;
	add.s64 	%rd6, %rd1, 8;
	mov.u32 	%r24, %r3;
$L__BB0_3:
	mul.wide.s32 	%rd10, %r24, 4;
	add.s64 	%rd11, %rd4, %rd10;
	add.s64 	%rd12, %rd5, %rd10;
	add.s64 	%rd13, %rd6, %rd10;
	ld.global.f32 	%f1, [%rd11+-8];
	ld.global.f32 	%f2, [%rd12+-8];
	add.f32 	%f3, %f1, %f2;
	st.global.f32 	[%rd13+-8], %f3;
	ld.global.f32 	%f4, [%rd11+-4];
	ld.global.f32 	%f5, [%rd12+-4];
	add.f32 	%f6, %f4, %f5;
	st.global.f32 	[%rd13+-4], %f6;
	ld.global.f32 	%f7, [%rd11];
	ld.global.f32 	%f8, [%rd12];
	add.f32 	%f9, %f7, %f8;
	st.global.f32 	[%rd13], %f9;
	ld.global.f32 	%f10, [%rd11+4];
	ld.global.f32 	%f11, [%rd12+4];
	add.f32 	%f12, %f10, %f11;
	st.global.f32 	[%rd13+4], %f12;
	add.s32 	%r25, %r25, 4;
	add.s32 	%r24, %r24, 4;
	setp.ne.s32 	%p3, %r25, 0;
	@%p3 bra 	$L__BB0_3;
$L__BB0_4:
	setp.eq.s32 	%p4, %r4, 0;
	@%p4 bra 	$L__BB0_7;
	add.s32 	%r28, %r26, %r3;
	neg.s32 	%r27, %r4;
$L__BB0_6:
	.pragma "nounroll";
	mul.wide.s32 	%rd14, %r28, 4;
	add.s64 	%rd15, %rd1, %rd14;
	add.s64 	%rd16, %rd2, %rd14;
	add.s64 	%rd17, %rd3, %rd14;
	ld.global.f32 	%f13, [%rd17];
	ld.global.f32 	%f14, [%rd16];
	add.f32 	%f15, %f13, %f14;
	st.global.f32 	[%rd15], %f15;
	add.s32 	%r28, %r28, 1;
	add.s32 	%r27, %r27, 1;
	setp.ne.s32 	%p5, %r27, 0;
	@%p5 bra 	$L__BB0_6;
$L__BB0_7:
	ret;

}
	// .globl	_Z13MatrixAdd_rowPfS_S_
.visible .entry _Z13MatrixAdd_rowPfS_S_(
	.param .u64 .ptr .align 1 _Z13MatrixAdd_rowPfS_S__param_0,
	.param .u64 .ptr .align 1 _Z13MatrixAdd_rowPfS_S__param_1,
	.param .u64 .ptr .align 1 _Z13MatrixAdd_rowPfS_S__param_2
)
{
	.reg .pred 	%p<6>;
	.reg .b32 	%r<29>;
	.reg .b32 	%f<16>;
	.reg .b64 	%rd<25>;

	ld.param.u64 	%rd4, [_Z13MatrixAdd_rowPfS_S__param_0];
	ld.param.u64 	%rd5, [_Z13MatrixAdd_rowPfS_S__param_1];
	ld.param.u64 	%rd6, [_Z13MatrixAdd_rowPfS_S__param_2];
	cvta.to.global.u64 	%rd1, %rd6;
	cvta.to.global.u64 	%rd2, %rd5;
	cvta.to.global.u64 	%rd3, %rd4;
	mov.u32 	%r1, %nctaid.x;
	mov.u32 	%r2, %ntid.x;
	mul.lo.s32 	%r3, %r1, %r2;
	mov.u32 	%r4, %ctaid.x;
	mov.u32 	%r5, %tid.x;
	setp.lt.s32 	%p1, %r3, 1;
	@%p1 bra 	$L__BB1_7;
	and.b32  	%r6, %r3, 3;
	setp.lt.u32 	%p2, %r3, 4;
	mov.b32 	%r26, 0;
	@%p2 bra 	$L__BB1_4;
	and.b32  	%r26, %r3, 2147483644;
	neg.s32 	%r25, %r26;
	shl.b32 	%r9, %r3, 2;
	mad.lo.s32 	%r24, %r4, %r2, %r5;
	mul.wide.u32 	%rd11, %r3, 4;
$L__BB1_3:
	mul.wide.s32 	%rd7, %r24, 4;
	add.s64 	%rd8, %rd3, %rd7;
	ld.global.f32 	%f1, [%rd8];
	add.s64 	%rd9, %rd2, %rd7;
	ld.global.f32 	%f2, [%rd9];
	add.f32 	%f3, %f1, %f2;
	add.s64 	%rd10, %rd1, %rd7;
	st.global.f32 	[%rd10], %f3;
	add.s64 	%rd12, %rd8, %rd11;
	ld.global.f32 	%f4, [%rd12];
	add.s64 	%rd13, %rd9, %rd11;
	ld.global.f32 	%f5, [%rd13];
	add.f32 	%f6, %f4, %f5;
	add.s64 	%rd14, %rd10, %rd11;
	st.global.f32 	[%rd14], %f6;
	add.s64 	%rd15, %rd12, %rd11;
	ld.global.f32 	%f7, [%rd15];
	add.s64 	%rd16, %rd13, %rd11;
	ld.global.f32 	%f8, [%rd16];
	add.f32 	%f9, %f7, %f8;
	add.s64 	%rd17, %rd14, %rd11;
	st.global.f32 	[%rd17], %f9;
	add.s64 	%rd18, %rd15, %rd11;
	ld.global.f32 	%f10, [%rd18];
	add.s64 	%rd19, %rd16, %rd11;
	ld.global.f32 	%f11, [%rd19];
	add.f32 	%f12, %f10, %f11;
	add.s64 	%rd20, %rd17, %rd11;
	st.global.f32 	[%rd20], %f12;
	add.s32 	%r25, %r25, 4;
	add.s32 	%r24, %r24, %r9;
	setp.ne.s32 	%p3, %r25, 0;
	@%p3 bra 	$L__BB1_3;
$L__BB1_4:
	setp.eq.s32 	%p4, %r6, 0;
	@%p4 bra 	$L__BB1_7;
	mad.lo.s32 	%r23, %r1, %r26, %r4;
	mad.lo.s32 	%r28, %r2, %r23, %r5;
	neg.s32 	%r27, %r6;
$L__BB1_6:
	.pragma "nounroll";
	mul.wide.s32 	%rd21, %r28, 4;
	add.s64 	%rd22, %rd3, %rd21;
	ld.global.f32 	%f13, [%rd22];
	add.s64 	%rd23, %rd2, %rd21;
	ld.global.f32 	%f14, [%rd23];
	add.f32 	%f15, %f13, %f14;
	add.s64 	%rd24, %rd1, %rd21;
	st.global.f32 	[%rd24], %f15;
	add.s32 	%r28, %r28, %r3;
	add.s32 	%r27, %r27, 1;
	setp.ne.s32 	%p5, %r27, 0;
	@%p5 bra 	$L__BB1_6;
$L__BB1_7:
	ret;

}


// ===== COMPILED SASS (sm_100) =====

	.target	sm_100

	.elftype	@"ET_EXEC"


//--------------------- .note.nv.tkinfo           --------------------------
	.section	.note.nv.tkinfo,"",@"SHT_NOTE"
	.sectionflags	@"SHF_NOTE_NV_TKINFO"
	.tkinfo
        /*0018*/ 	.word	0x00000002
        /*0030*/ 	.string	""
        /*0030*/ 	.string	"ptxas"
        /*0030*/ 	.string	"Cuda compilation tools, release 13.0, V13.0.88"
        /*0030*/ 	.string	"Build cuda_13.0.r13.0/compiler.36424714_0"
        /*0030*/ 	.string	"-arch sm_100 -m 64 "



//--------------------- .note.nv.cuinfo           --------------------------
	.section	.note.nv.cuinfo,"",@"SHT_NOTE"
	.sectionflags	@"SHF_NOTE_NV_CUINFO"
        /*0018*/ 	.short	0x0002
        /*001a*/ 	.short	0x0064
        /*001c*/ 	.short	0x0082
	.zero		2


//--------------------- .nv.info                  --------------------------
	.section	.nv.info,"",@"SHT_CUDA_INFO"
	.align	4


	//----- nvinfo : EIATTR_REGCOUNT
	.align		4
        /*0000*/ 	.byte	0x04, 0x2f
        /*0002*/ 	.short	(.L_1 - .L_0)
	.align		4
.L_0:
        /*0004*/ 	.word	index@(_Z13MatrixAdd_colPfS_S_)
        /*0008*/ 	.word	0x00000020


	//----- nvinfo : EIATTR_FRAME_SIZE
	.align		4
.L_1:
        /*000c*/ 	.byte	0x04, 0x11
        /*000e*/ 	.short	(.L_3 - .L_2)
	.align		4
.L_2:
        /*0010*/ 	.word	index@(_Z13MatrixAdd_colPfS_S_)
        /*0014*/ 	.word	0x00000000


	//----- nvinfo : EIATTR_REGCOUNT
	.align		4
.L_3:
        /*0018*/ 	.byte	0x04, 0x2f
        /*001a*/ 	.short	(.L_5 - .L_4)
	.align		4
.L_4:
        /*001c*/ 	.word	index@(_Z13MatrixAdd_rowPfS_S_)
        /*0020*/ 	.word	0x00000020


	//----- nvinfo : EIATTR_FRAME_SIZE
	.align		4
.L_5:
        /*0024*/ 	.byte	0x04, 0x11
        /*0026*/ 	.short	(.L_7 - .L_6)
	.align		4
.L_6:
        /*0028*/ 	.word	index@(_Z13MatrixAdd_rowPfS_S_)
        /*002c*/ 	.word	0x00000000


	//----- nvinfo : EIATTR_MIN_STACK_SIZE
	.align		4
.L_7:
        /*0030*/ 	.byte	0x04, 0x12
        /*0032*/ 	.short	(.L_9 - .L_8)
	.align		4
.L_8:
        /*0034*/ 	.word	index@(_Z13MatrixAdd_rowPfS_S_)
        /*0038*/ 	.word	0x00000000


	//----- nvinfo : EIATTR_MIN_STACK_SIZE
	.align		4
.L_9:
        /*003c*/ 	.byte	0x04, 0x12
        /*003e*/ 	.short	(.L_11 - .L_10)
	.align		4
.L_10:
        /*0040*/ 	.word	index@(_Z13MatrixAdd_colPfS_S_)
        /*0044*/ 	.word	0x00000000
.L_11:


//--------------------- .nv.compat                --------------------------
	.section	.nv.compat,"",@"SHT_CUDA_COMPAT_INFO"
	.align	4
        /*0000*/ 	.byte	0x02, 0x09, 0x00, 0x00, 0x02, 0x02, 0x01, 0x00, 0x02, 0x05, 0x05, 0x00, 0x03, 0x07, 0x01, 0x01
        /*0010*/ 	.byte	0x02, 0x03, 0x00, 0x00, 0x02, 0x06, 0x01, 0x00, 0x04, 0x0b, 0x08, 0x00, 0x09, 0x00, 0x00, 0x00
        /*0020*/ 	.byte	0x00, 0x00, 0x00, 0x00


//--------------------- .nv.info._Z13MatrixAdd_rowPfS_S_ --------------------------
	.section	.nv.info._Z13MatrixAdd_rowPfS_S_,"",@"SHT_CUDA_INFO"
	.sectionflags	@""
	.align	4


	//----- nvinfo : EIATTR_CUDA_API_VERSION
	.align		4
        /*0000*/ 	.byte	0x04, 0x37
        /*0002*/ 	.short	(.L_13 - .L_12)
.L_12:
        /*0004*/ 	.word	0x00000082


	//----- nvinfo : EIATTR_KPARAM_INFO
	.align		4
.L_13:
        /*0008*/ 	.byte	0x04, 0x17
        /*000a*/ 	.short	(.L_15 - .L_14)
.L_14:
        /*000c*/ 	.word	0x00000000
        /*0010*/ 	.short	0x0002
        /*0012*/ 	.short	0x0010
        /*0014*/ 	.byte	0x00, 0xf5, 0x21, 0x00


	//----- nvinfo : EIATTR_KPARAM_INFO
	.align		4
.L_15:
        /*0018*/ 	.byte	0x04, 0x17
        /*001a*/ 	.short	(.L_17 - .L_16)
.L_16:
        /*001c*/ 	.word	0x00000000
        /*0020*/ 	.short	0x0001
        /*0022*/ 	.short	0x0008
        /*0024*/ 	.byte	0x00, 0xf5, 0x21, 0x00


	//----- nvinfo : EIATTR_KPARAM_INFO
	.align		4
.L_17:
        /*0028*/ 	.byte	0x04, 0x17
        /*002a*/ 	.short	(.L_19 - .L_18)
.L_18:
        /*002c*/ 	.word	0x00000000
        /*0030*/ 	.short	0x0000
        /*0032*/ 	.short	0x0000
        /*0034*/ 	.byte	0x00, 0xf5, 0x21, 0x00


	//----- nvinfo : EIATTR_SPARSE_MMA_MASK
	.align		4
.L_19:
        /*0038*/ 	.byte	0x03, 0x50
        /*003a*/ 	.short	0x0000


	//----- nvinfo : EIATTR_MAXREG_COUNT
	.align		4
        /*003c*/ 	.byte	0x03, 0x1b
        /*003e*/ 	.short	0x00ff


	//----- nvinfo : EIATTR_MERCURY_ISA_VERSION
	.align		4
        /*0040*/ 	.byte	0x03, 0x5f
        /*0042*/ 	.short	0x0101


	//----- nvinfo : EIATTR_VRC_CTA_INIT_COUNT
	.align		4
        /*0044*/ 	.byte	0x02, 0x4a
	.zero		1
	.zero		1


	//----- nvinfo : EIATTR_EXIT_INSTR_OFFSETS
	.align		4
        /*0048*/ 	.byte	0x04, 0x1c
        /*004a*/ 	.short	(.L_21 - .L_20)


	//   ....[0]....
.L_20:
        /*004c*/ 	.word	0x00000050


	//   ....[1]....
        /*0050*/ 	.word	0x00000f90


	//   ....[2]....
        /*0054*/ 	.word	0x000010b0


	//----- nvinfo : EIATTR_CBANK_PARAM_SIZE
	.align		4
.L_21:
        /*0058*/ 	.byte	0x03, 0x19
        /*005a*/ 	.short	0x0018


	//----- nvinfo : EIATTR_PARAM_CBANK
	.align		4
        /*005c*/ 	.byte	0x04, 0x0a
        /*005e*/ 	.short	(.L_23 - .L_22)
	.align		4
.L_22:
        /*0060*/ 	.word	index@(.nv.constant0._Z13MatrixAdd_rowPfS_S_)
        /*0064*/ 	.short	0x0380
        /*0066*/ 	.short	0x0018


	//----- nvinfo : EIATTR_SW_WAR
	.align		4
.L_23:
        /*0068*/ 	.byte	0x04, 0x36
        /*006a*/ 	.short	(.L_25 - .L_24)
.L_24:
        /*006c*/ 	.word	0x00000008
.L_25:


//--------------------- .nv.info._Z13MatrixAdd_colPfS_S_ --------------------------
	.section	.nv.info._Z13MatrixAdd_colPfS_S_,"",@"SHT_CUDA_INFO"
	.sectionflags	@""
	.align	4


	//----- nvinfo : EIATTR_CUDA_API_VERSION
	.align		4
        /*0000*/ 	.byte	0x04, 0x37
        /*0002*/ 	.short	(.L_27 - .L_26)
.L_26:
        /*0004*/ 	.word	0x00000082


	//----- nvinfo : EIATTR_KPARAM_INFO
	.align		4
.L_27:
        /*0008*/ 	.byte	0x04, 0x17
        /*000a*/ 	.short	(.L_29 - .L_28)
.L_28:
        /*000c*/ 	.word	0x00000000
        /*0010*/ 	.short	0x0002
        /*0012*/ 	.short	0x0010
        /*0014*/ 	.byte	0x00, 0xf5, 0x21, 0x00


	//----- nvinfo : EIATTR_KPARAM_INFO
	.align		4
.L_29:
        /*0018*/ 	.byte	0x04, 0x17
        /*001a*/ 	.short	(.L_31 - .L_30)
.L_30:
        /*001c*/ 	.word	0x00000000
        /*0020*/ 	.short	0x0001
        /*0022*/ 	.short	0x0008
        /*0024*/ 	.byte	0x00, 0xf5, 0x21, 0x00


	//----- nvinfo : EIATTR_KPARAM_INFO
	.align		4
.L_31:
        /*0028*/ 	.byte	0x04, 0x17
        /*002a*/ 	.short	(.L_33 - .L_32)
.L_32:
        /*002c*/ 	.word	0x00000000
        /*0030*/ 	.short	0x0000
        /*0032*/ 	.short	0x0000
        /*0034*/ 	.byte	0x00, 0xf5, 0x21, 0x00


	//----- nvinfo : EIATTR_SPARSE_MMA_MASK
	.align		4
.L_33:
        /*0038*/ 	.byte	0x03, 0x50
        /*003a*/ 	.short	0x0000


	//----- nvinfo : EIATTR_MAXREG_COUNT
	.align		4
        /*003c*/ 	.byte	0x03, 0x1b
        /*003e*/ 	.short	0x00ff


	//----- nvinfo : EIATTR_MERCURY_ISA_VERSION
	.align		4
        /*0040*/ 	.byte	0x03, 0x5f
        /*0042*/ 	.short	0x0101


	//----- nvinfo : EIATTR_VRC_CTA_INIT_COUNT
	.align		4
        /*0044*/ 	.byte	0x02, 0x4a
	.zero		1
	.zero		1


	//----- nvinfo : EIATTR_EXIT_INSTR_OFFSETS
	.align		4
        /*0048*/ 	.byte	0x04, 0x1c
        /*004a*/ 	.short	(.L_35 - .L_34)


	//   ....[0]....
.L_34:
        /*004c*/ 	.word	0x00000060


	//   ....[1]....
        /*0050*/ 	.word	0x00000c20


	//   ....[2]....
        /*0054*/ 	.word	0x00000d30


	//----- nvinfo : EIATTR_CBANK_PARAM_SIZE
	.align		4
.L_35:
        /*0058*/ 	.byte	0x03, 0x19
        /*005a*/ 	.short	0x0018


	//----- nvinfo : EIATTR_PARAM_CBANK
	.align		4
        /*005c*/ 	.byte	0x04, 0x0a
        /*005e*/ 	.short	(.L_37 - .L_36)
	.align		4
.L_36:
        /*0060*/ 	.word	index@(.nv.constant0._Z13MatrixAdd_colPfS_S_)
        /*0064*/ 	.short	0x0380
        /*0066*/ 	.short	0x0018


	//----- nvinfo : EIATTR_SW_WAR
	.align		4
.L_37:
        /*0068*/ 	.byte	0x04, 0x36
        /*006a*/ 	.short	(.L_39 - .L_38)
.L_38:
        /*006c*/ 	.word	0x00000008
.L_39:


//--------------------- .nv.callgraph             --------------------------
	.section	.nv.callgraph,"",@"SHT_CUDA_CALLGRAPH"
	.align	4
	.sectionentsize	8
	.align		4
        /*0000*/ 	.word	0x00000000
	.align		4
        /*0004*/ 	.word	0xffffffff
	.align		4
        /*0008*/ 	.word	0x00000000
	.align		4
        /*000c*/ 	.word	0xfffffffe
	.align		4
        /*0010*/ 	.word	0x00000000
	.align		4
        /*0014*/ 	.word	0xfffffffd
	.align		4
        /*0018*/ 	.word	0x00000000
	.align		4
        /*001c*/ 	.word	0xfffffffc


//--------------------- .text._Z13MatrixAdd_rowPfS_S_ --------------------------
	.section	.text._Z13MatrixAdd_rowPfS_S_,"ax",@progbits
	.align	128
        .global         _Z13MatrixAdd_rowPfS_S_
        .type           _Z13MatrixAdd_rowPfS_S_,@function
        .size           _Z13MatrixAdd_rowPfS_S_,(.L_x_14 - _Z13MatrixAdd_rowPfS_S_)
        .other          _Z13MatrixAdd_rowPfS_S_,@"STO_CUDA_ENTRY STV_DEFAULT"
_Z13MatrixAdd_rowPfS_S_:
.text._Z13MatrixAdd_rowPfS_S_:
[----:B------:R-:W-:Y:S01]  /*0000*/  LDC R1, c[0x0][0x37c] ;  /* 0x0000df00ff017b82 */ /* 0x000fe20000000800 */
[----:B------:R-:W0:Y:S07]  /*0010*/  LDCU UR6, c[0x0][0x370] ;  /* 0x00006e00ff0677ac */ /* 0x000e2e0008000800 */
[----:B------:R-:W0:Y:S02]  /*0020*/  LDC R13, c[0x0][0x360] ;  /* 0x0000d800ff0d7b82 */ /* 0x000e240000000800 */
[----:B0-----:R-:W-:-:S05]  /*0030*/  IMAD R12, R13, UR6, RZ ;  /* 0x000000060d0c7c24 */ /* 0x001fca000f8e02ff */
[----:B------:R-:W-:-:S13]  /*0040*/  ISETP.GE.AND P0, PT, R12, 0x1, PT ;  /* 0x000000010c00780c */ /* 0x000fda0003f06270 */
[----:B------:R-:W-:Y:S05]  /*0050*/  @!P0 EXIT ;  /* 0x000000000000894d */ /* 0x000fea0003800000 */
[----:B------:R-:W0:Y:S01]  /*0060*/  S2R R11, SR_CTAID.X ;  /* 0x00000000000b7919 */ /* 0x000e220000002500 */
[C---:B------:R-:W-:Y:S01]  /*0070*/  ISETP.GE.U32.AND P0, PT, R12.reuse, 0x4, PT ;  /* 0x000000040c00780c */ /* 0x040fe20003f06070 */
[----:B------:R-:W1:Y:S01]  /*0080*/  LDCU.64 UR4, c[0x0][0x358] ;  /* 0x00006b00ff0477ac */ /* 0x000e620008000a00 */
[----:B------:R-:W-:Y:S01]  /*0090*/  HFMA2 R8, -RZ, RZ, 0, 0 ;  /* 0x00000000ff087431 */ /* 0x000fe200000001ff */
[----:B------:R-:W2:Y:S01]  /*00a0*/  S2R R10, SR_TID.X ;  /* 0x00000000000a7919 */ /* 0x000ea20000002100 */
[----:B------:R-:W-:-:S09]  /*00b0*/  LOP3.LUT R9, R12, 0x3, RZ, 0xc0, !PT ;  /* 0x000000030c097812 */ /* 0x000fd200078ec0ff */
[----:B------:R-:W-:Y:S05]  /*00c0*/  @!P0 BRA `(.L_x_0) ;  /* 0x0000000c00ac8947 */ /* 0x000fea0003800000 */
[----:B------:R-:W-:Y:S01]  /*00d0*/  LOP3.LUT R8, R12, 0x7ffffffc, RZ, 0xc0, !PT ;  /* 0x7ffffffc0c087812 */ /* 0x000fe200078ec0ff */
[----:B0-2---:R-:W-:-:S03]  /*00e0*/  IMAD R23, R13, R11, R10 ;  /* 0x0000000b0d177224 */ /* 0x005fc600078e020a */
[----:B------:R-:W-:-:S04]  /*00f0*/  IADD3 R0, PT, PT, -R8, RZ, RZ ;  /* 0x000000ff08007210 */ /* 0x000fc80007ffe1ff */
[----:B------:R-:W-:-:S13]  /*0100*/  ISETP.GE.AND P0, PT, R0, RZ, PT ;  /* 0x000000ff0000720c */ /* 0x000fda0003f06270 */
[----:B------:R-:W-:Y:S05]  /*0110*/  @P0 BRA `(.L_x_1) ;  /* 0x0000000c000c0947 */ /* 0x000fea0003800000 */
[----:B------:R-:W-:Y:S02]  /*0120*/  IADD3 R2, PT, PT, -R0, RZ, RZ ;  /* 0x000000ff00027210 */ /* 0x000fe40007ffe1ff */
[----:B------:R-:W-:Y:S02]  /*0130*/  PLOP3.LUT P0, PT, PT, PT, PT, 0x80, 0x8 ;  /* 0x000000000008781c */ /* 0x000fe40003f0f070 */
[----:B------:R-:W-:-:S13]  /*0140*/  ISETP.GT.AND P1, PT, R2, 0xc, PT ;  /* 0x0000000c0200780c */ /* 0x000fda0003f24270 */
[----:B------:R-:W-:Y:S05]  /*0150*/  @!P1 BRA `(.L_x_2) ;  /* 0x0000000400ec9947 */ /* 0x000fea0003800000 */
[----:B------:R-:W-:-:S13]  /*0160*/  PLOP3.LUT P0, PT, PT, PT, PT, 0x8, 0x80 ;  /* 0x000000000080781c */ /* 0x000fda0003f0e170 */
.L_x_3:
[----:B0-----:R-:W0:Y:S08]  /*0170*/  LDC.64 R6, c[0x0][0x380] ;  /* 0x0000e000ff067b82 */ /* 0x001e300000000a00 */
[----:B------:R-:W2:Y:S08]  /*0180*/  LDC.64 R4, c[0x0][0x388] ;  /* 0x0000e200ff047b82 */ /* 0x000eb00000000a00 */
[----:B------:R-:W3:Y:S01]  /*0190*/  LDC.64 R2, c[0x0][0x390] ;  /* 0x0000e400ff027b82 */ /* 0x000ee20000000a00 */
[----:B0-----:R-:W-:-:S05]  /*01a0*/  IMAD.WIDE R16, R23, 0x4, R6 ;  /* 0x0000000417107825 */ /* 0x001fca00078e0206 */
[----:B-1----:R-:W4:Y:S01]  /*01b0*/  LDG.E R18, desc[UR4][R16.64] ;  /* 0x0000000410127981 */ /* 0x002f22000c1e1900 */
[----:B--2---:R-:W-:-:S05]  /*01c0*/  IMAD.WIDE R14, R23, 0x4, R4 ;  /* 0x00000004170e7825 */ /* 0x004fca00078e0204 */
[----:B------:R-:W4:Y:S01]  /*01d0*/  LDG.E R19, desc[UR4][R14.64] ;  /* 0x000000040e137981 */ /* 0x000f22000c1e1900 */
[----:B------:R-:W-:-:S04]  /*01e0*/  IMAD.WIDE.U32 R26, R12, 0x4, R16 ;  /* 0x000000040c1a7825 */ /* 0x000fc800078e0010 */
[----:B---3--:R-:W-:-:S04]  /*01f0*/  IMAD.WIDE R28, R23, 0x4, R2 ;  /* 0x00000004171c7825 */ /* 0x008fc800078e0202 */
[----:B------:R-:W-:-:S04]  /*0200*/  IMAD.WIDE.U32 R24, R12, 0x4, R14 ;  /* 0x000000040c187825 */ /* 0x000fc800078e000e */
[----:B----4-:R-:W-:-:S05]  /*0210*/  FADD R22, R18, R19 ;  /* 0x0000001312167221 */ /* 0x010fca0000000000 */
[----:B------:R-:W-:Y:S04]  /*0220*/  STG.E desc[UR4][R28.64], R22 ;  /* 0x000000161c007986 */ /* 0x000fe8000c101904 */
[----:B------:R-:W2:Y:S04]  /*0230*/  LDG.E R20, desc[UR4][R26.64] ;  /* 0x000000041a147981 */ /* 0x000ea8000c1e1900 */
[----:B------:R-:W2:Y:S01]  /*0240*/  LDG.E R21, desc[UR4][R24.64] ;  /* 0x0000000418157981 */ /* 0x000ea2000c1e1900 */
[----:B------:R-:W-:-:S04]  /*0250*/  IMAD.WIDE.U32 R18, R12, 0x4, R28 ;  /* 0x000000040c127825 */ /* 0x000fc800078e001c */
[----:B------:R-:W-:-:S04]  /*0260*/  IMAD.WIDE.U32 R14, R12, 0x4, R26 ;  /* 0x000000040c0e7825 */ /* 0x000fc800078e001a */
[----:B------:R-:W-:-:S04]  /*0270*/  IMAD.WIDE.U32 R16, R12, 0x4, R24 ;  /* 0x000000040c107825 */ /* 0x000fc800078e0018 */
[----:B--2---:R-:W-:-:S05]  /*0280*/  FADD R21, R20, R21 ;  /* 0x0000001514157221 */ /* 0x004fca0000000000 */
[----:B------:R0:W-:Y:S04]  /*0290*/  STG.E desc[UR4][R18.64], R21 ;  /* 0x0000001512007986 */ /* 0x0001e8000c101904 */
[----:B------:R1:W2:Y:S04]  /*02a0*/  LDG.E R24, desc[UR4][R14.64] ;  /* 0x000000040e187981 */ /* 0x0002a8000c1e1900 */
[----:B------:R-:W2:Y:S01]  /*02b0*/  LDG.E R25, desc[UR4][R16.64] ;  /* 0x0000000410197981 */ /* 0x000ea2000c1e1900 */
[----:B0-----:R-:W-:-:S04]  /*02c0*/  IMAD.WIDE.U32 R20, R12, 0x4, R18 ;  /* 0x000000040c147825 */ /* 0x001fc800078e0012 */
[----:B-1----:R-:W-:-:S04]  /*02d0*/  IMAD.WIDE.U32 R14, R12, 0x4, R14 ;  /* 0x000000040c0e7825 */ /* 0x002fc800078e000e */
[----:B--2---:R-:W-:Y:S01]  /*02e0*/  FADD R29, R24, R25 ;  /* 0x00000019181d7221 */ /* 0x004fe20000000000 */
[----:B------:R-:W-:-:S04]  /*02f0*/  IMAD.WIDE.U32 R24, R12, 0x4, R16 ;  /* 0x000000040c187825 */ /* 0x000fc800078e0010 */
[----:B------:R0:W-:Y:S04]  /*0300*/  STG.E desc[UR4][R20.64], R29 ;  /* 0x0000001d14007986 */ /* 0x0001e8000c101904 */
[----:B------:R-:W2:Y:S04]  /*0310*/  LDG.E R22, desc[UR4][R14.64] ;  /* 0x000000040e167981 */ /* 0x000ea8000c1e1900 */
[----:B------:R-:W2:Y:S01]  /*0320*/  LDG.E R25, desc[UR4][R24.64] ;  /* 0x0000000418197981 */ /* 0x000ea2000c1e1900 */
[C---:B------:R-:W-:Y:S01]  /*0330*/  LEA R23, R12.reuse, R23, 0x2 ;  /* 0x000000170c177211 */ /* 0x040fe200078e10ff */
[----:B0-----:R-:W-:-:S04]  /*0340*/  IMAD.WIDE.U32 R20, R12, 0x4, R20 ;  /* 0x000000040c147825 */ /* 0x001fc800078e0014 */
[----:B------:R-:W-:-:S04]  /*0350*/  IMAD.WIDE R16, R23, 0x4, R6 ;  /* 0x0000000417107825 */ /* 0x000fc800078e0206 */
[----:B------:R-:W-:-:S04]  /*0360*/  IMAD.WIDE R26, R23, 0x4, R4 ;  /* 0x00000004171a7825 */ /* 0x000fc800078e0204 */
[----:B--2---:R-:W-:-:S05]  /*0370*/  FADD R22, R22, R25 ;  /* 0x0000001916167221 */ /* 0x004fca0000000000 */
[----:B------:R0:W-:Y:S04]  /*0380*/  STG.E desc[UR4][R20.64], R22 ;  /* 0x0000001614007986 */ /* 0x0001e8000c101904 */
[----:B------:R-:W2:Y:S04]  /*0390*/  LDG.E R18, desc[UR4][R16.64] ;  /* 0x0000000410127981 */ /* 0x000ea8000c1e1900 */
[----:B------:R-:W2:Y:S01]  /*03a0*/  LDG.E R19, desc[UR4][R26.64] ;  /* 0x000000041a137981 */ /* 0x000ea2000c1e1900 */
[----:B------:R-:W-:-:S04]  /*03b0*/  IMAD.WIDE R28, R23, 0x4, R2 ;  /* 0x00000004171c7825 */ /* 0x000fc800078e0202 */
[----:B------:R-:W-:-:S04]  /*03c0*/  IMAD.WIDE.U32 R24, R12, 0x4, R16 ;  /* 0x000000040c187825 */ /* 0x000fc800078e0010 */
[----:B--2---:R-:W-:Y:S01]  /*03d0*/  FADD R15, R18, R19 ;  /* 0x00000013120f7221 */ /* 0x004fe20000000000 */
[----:B------:R-:W-:-:S04]  /*03e0*/  IMAD.WIDE.U32 R18, R12, 0x4, R26 ;  /* 0x000000040c127825 */ /* 0x000fc800078e001a */
[----:B------:R1:W-:Y:S04]  /*03f0*/  STG.E desc[UR4][R28.64], R15 ;  /* 0x0000000f1c007986 */ /* 0x0003e8000c101904 */
[----:B------:R-:W2:Y:S04]  /*0400*/  LDG.E R16, desc[UR4][R24.64] ;  /* 0x0000000418107981 */ /* 0x000ea8000c1e1900 */
[----:B------:R-:W2:Y:S01]  /*0410*/  LDG.E R17, desc[UR4][R18.64] ;  /* 0x0000000412117981 */ /* 0x000ea2000c1e1900 */
[----:B0-----:R-:W-:-:S04]  /*0420*/  IMAD.WIDE.U32 R20, R12, 0x4, R18 ;  /* 0x000000040c147825 */ /* 0x001fc800078e0012 */
[----:B-1----:R-:W-:-:S04]  /*0430*/  IMAD.WIDE.U32 R14, R12, 0x4, R28 ;  /* 0x000000040c0e7825 */ /* 0x002fc800078e001c */
[----:B--2---:R-:W-:Y:S01]  /*0440*/  FADD R22, R16, R17 ;  /* 0x0000001110167221 */ /* 0x004fe20000000000 */
[----:B------:R-:W-:-:S04]  /*0450*/  IMAD.WIDE.U32 R16, R12, 0x4, R24 ;  /* 0x000000040c107825 */ /* 0x000fc800078e0018 */
[----:B------:R-:W-:Y:S04]  /*0460*/  STG.E desc[UR4][R14.64], R22 ;  /* 0x000000160e007986 */ /* 0x000fe8000c101904 */
[----:B------:R0:W2:Y:S04]  /*0470*/  LDG.E R18, desc[UR4][R16.64] ;  /* 0x0000000410127981 */ /* 0x0000a8000c1e1900 */
[----:B------:R-:W2:Y:S01]  /*0480*/  LDG.E R19, desc[UR4][R20.64] ;  /* 0x0000000414137981 */ /* 0x000ea2000c1e1900 */
[----:B------:R-:W-:-:S04]  /*0490*/  IMAD.WIDE.U32 R26, R12, 0x4, R14 ;  /* 0x000000040c1a7825 */ /* 0x000fc800078e000e */
[----:B0-----:R-:W-:-:S04]  /*04a0*/  IMAD.WIDE.U32 R16, R12, 0x4, R16 ;  /* 0x000000040c107825 */ /* 0x001fc800078e0010 */
        /* <DEDUP_REMOVED lines=27> */
[----:B------:R-:W-:-:S04]  /*0660*/  IMAD.WIDE.U32 R28, R12, 0x4, R16 ;  /* 0x000000040c1c7825 */ /* 0x000fc800078e0010 */
[----:B------:R-:W-:-:S04]  /*0670*/  IMAD.WIDE.U32 R18, R12, 0x4, R20 ;  /* 0x000000040c127825 */ /* 0x000fc800078e0014 */
        /* <DEDUP_REMOVED lines=11> */
[----:B------:R-:W1:Y:S04]  /*0730*/  LDG.E R20, desc[UR4][R6.64] ;  /* 0x0000000406147981 */ /* 0x000e68000c1e1900 */
[----:B------:R-:W1:Y:S01]  /*0740*/  LDG.E R21, desc[UR4][R4.64] ;  /* 0x0000000404157981 */ /* 0x000e62000c1e1900 */
[----:B------:R-:W-:-:S04]  /*0750*/  IMAD.WIDE R2, R23, 0x4, R2 ;  /* 0x0000000417027825 */ /* 0x000fc800078e0202 */
[----:B------:R-:W-:-:S04]  /*0760*/  IMAD.WIDE.U32 R18, R12, 0x4, R6 ;  /* 0x000000040c127825 */ /* 0x000fc800078e0006 */
[----:B------:R-:W-:-:S04]  /*0770*/  IMAD.WIDE.U32 R14, R12, 0x4, R4 ;  /* 0x000000040c0e7825 */ /* 0x000fc800078e0004 */
[----:B-1----:R-:W-:-:S05]  /*0780*/  FADD R25, R20, R21 ;  /* 0x0000001514197221 */ /* 0x002fca0000000000 */
[----:B------:R1:W-:Y:S04]  /*0790*/  STG.E desc[UR4][R2.64], R25 ;  /* 0x0000001902007986 */ /* 0x0003e8000c101904 */
[----:B------:R-:W2:Y:S04]  /*07a0*/  LDG.E R24, desc[UR4][R18.64] ;  /* 0x0000000412187981 */ /* 0x000ea8000c1e1900 */
[----:B------:R-:W2:Y:S01]  /*07b0*/  LDG.E R27, desc[UR4][R14.64] ;  /* 0x000000040e1b7981 */ /* 0x000ea2000c1e1900 */
[----:B------:R-:W-:-:S04]  /*07c0*/  IMAD.WIDE.U32 R20, R12, 0x4, R2 ;  /* 0x000000040c147825 */ /* 0x000fc800078e0002 */
[----:B------:R-:W-:-:S04]  /*07d0*/  IMAD.WIDE.U32 R6, R12, 0x4, R18 ;  /* 0x000000040c067825 */ /* 0x000fc800078e0012 */
[----:B------:R-:W-:-:S04]  /*07e0*/  IMAD.WIDE.U32 R4, R12, 0x4, R14 ;  /* 0x000000040c047825 */ /* 0x000fc800078e000e */
[----:B--2---:R-:W-:-:S05]  /*07f0*/  FADD R27, R24, R27 ;  /* 0x0000001b181b7221 */ /* 0x004fca0000000000 */
[----:B------:R2:W-:Y:S04]  /*0800*/  STG.E desc[UR4][R20.64], R27 ;  /* 0x0000001b14007986 */ /* 0x0005e8000c101904 */
[----:B0-----:R-:W3:Y:S04]  /*0810*/  LDG.E R22, desc[UR4][R6.64] ;  /* 0x0000000406167981 */ /* 0x001ee8000c1e1900 */
[----:B------:R-:W3:Y:S01]  /*0820*/  LDG.E R29, desc[UR4][R4.64] ;  /* 0x00000004041d7981 */ /* 0x000ee2000c1e1900 */
[----:B------:R-:W-:-:S04]  /*0830*/  IMAD.WIDE.U32 R16, R12, 0x4, R20 ;  /* 0x000000040c107825 */ /* 0x000fc800078e0014 */
[----:B-1----:R-:W-:-:S04]  /*0840*/  IMAD.WIDE.U32 R2, R12, 0x4, R6 ;  /* 0x000000040c027825 */ /* 0x002fc800078e0006 */
[----:B------:R-:W-:-:S04]  /*0850*/  IMAD.WIDE.U32 R14, R12, 0x4, R4 ;  /* 0x000000040c0e7825 */ /* 0x000fc800078e0004 */
[----:B---3--:R-:W-:-:S05]  /*0860*/  FADD R29, R22, R29 ;  /* 0x0000001d161d7221 */ /* 0x008fca0000000000 */
[----:B------:R0:W-:Y:S04]  /*0870*/  STG.E desc[UR4][R16.64], R29 ;  /* 0x0000001d10007986 */ /* 0x0001e8000c101904 */
[----:B------:R-:W2:Y:S04]  /*0880*/  LDG.E R2, desc[UR4][R2.64] ;  /* 0x0000000402027981 */ /* 0x000ea8000c1e1900 */
[----:B------:R-:W2:Y:S01]  /*0890*/  LDG.E R15, desc[UR4][R14.64] ;  /* 0x000000040e0f7981 */ /* 0x000ea2000c1e1900 */
[----:B------:R-:W-:-:S04]  /*08a0*/  IADD3 R0, PT, PT, R0, 0x10, RZ ;  /* 0x0000001000007810 */ /* 0x000fc80007ffe0ff */
[----:B------:R-:W-:Y:S01]  /*08b0*/  ISETP.GE.AND P1, PT, R0, -0xc, PT ;  /* 0xfffffff40000780c */ /* 0x000fe20003f26270 */
[C---:B------:R-:W-:Y:S01]  /*08c0*/  IMAD.WIDE.U32 R18, R12.reuse, 0x4, R16 ;  /* 0x000000040c127825 */ /* 0x040fe200078e0010 */
[----:B------:R-:W-:-:S03]  /*08d0*/  LEA R23, R12, R23, 0x2 ;  /* 0x000000170c177211 */ /* 0x000fc600078e10ff */
[----:B--2---:R-:W-:-:S05]  /*08e0*/  FADD R21, R2, R15 ;  /* 0x0000000f02157221 */ /* 0x004fca0000000000 */
[----:B------:R0:W-:Y:S03]  /*08f0*/  STG.E desc[UR4][R18.64], R21 ;  /* 0x0000001512007986 */ /* 0x0001e6000c101904 */
[----:B------:R-:W-:Y:S05]  /*0900*/  @!P1 BRA `(.L_x_3) ;  /* 0xfffffff800189947 */ /* 0x000fea000383ffff */
.L_x_2:
[----:B------:R-:W-:-:S04]  /*0910*/  IADD3 R2, PT, PT, -R0, RZ, RZ ;  /* 0x000000ff00027210 */ /* 0x000fc80007ffe1ff */
[----:B------:R-:W-:-:S13]  /*0920*/  ISETP.GT.AND P1, PT, R2, 0x4, PT ;  /* 0x000000040200780c */ /* 0x000fda0003f24270 */
[----:B------:R-:W-:Y:S05]  /*0930*/  @!P1 BRA `(.L_x_4) ;  /* 0x0000000000fc9947 */ /* 0x000fea0003800000 */
[----:B------:R-:W2:Y:S08]  /*0940*/  LDC.64 R6, c[0x0][0x380] ;  /* 0x0000e000ff067b82 */ /* 0x000eb00000000a00 */
[----:B------:R-:W0:Y:S08]  /*0950*/  LDC.64 R4, c[0x0][0x388] ;  /* 0x0000e200ff047b82 */ /* 0x000e300000000a00 */
[----:B------:R-:W3:Y:S01]  /*0960*/  LDC.64 R2, c[0x0][0x390] ;  /* 0x0000e400ff027b82 */ /* 0x000ee20000000a00 */
[----:B--2---:R-:W-:-:S05]  /*0970*/  IMAD.WIDE R24, R23, 0x4, R6 ;  /* 0x0000000417187825 */ /* 0x004fca00078e0206 */
[----:B-1----:R-:W2:Y:S01]  /*0980*/  LDG.E R14, desc[UR4][R24.64] ;  /* 0x00000004180e7981 */ /* 0x002ea2000c1e1900 */
[----:B0-----:R-:W-:-:S05]  /*0990*/  IMAD.WIDE R18, R23, 0x4, R4 ;  /* 0x0000000417127825 */ /* 0x001fca00078e0204 */
[----:B------:R-:W2:Y:S01]  /*09a0*/  LDG.E R15, desc[UR4][R18.64] ;  /* 0x00000004120f7981 */ /* 0x000ea2000c1e1900 */
[----:B------:R-:W-:-:S04]  /*09b0*/  IMAD.WIDE.U32 R20, R12, 0x4, R24 ;  /* 0x000000040c147825 */ /* 0x000fc800078e0018 */
[----:B---3--:R-:W-:-:S04]  /*09c0*/  IMAD.WIDE R26, R23, 0x4, R2 ;  /* 0x00000004171a7825 */ /* 0x008fc800078e0202 */
[----:B--2---:R-:W-:Y:S01]  /*09d0*/  FADD R22, R14, R15 ;  /* 0x0000000f0e167221 */ /* 0x004fe20000000000 */
[----:B------:R-:W-:-:S04]  /*09e0*/  IMAD.WIDE.U32 R14, R12, 0x4, R18 ;  /* 0x000000040c0e7825 */ /* 0x000fc800078e0012 */
        /* <DEDUP_REMOVED lines=8> */
[----:B------:R-:W2:Y:S04]  /*0a70*/  LDG.E R14, desc[UR4][R18.64] ;  /* 0x00000004120e7981 */ /* 0x000ea8000c1e1900 */
        /* <DEDUP_REMOVED lines=9> */
[----:B------:R-:W-:-:S04]  /*0b10*/  IMAD.WIDE.U32 R16, R12, 0x4, R28 ;  /* 0x000000040c107825 */ /* 0x000fc800078e001c */
        /* <DEDUP_REMOVED lines=11> */
[----:B------:R-:W3:Y:S04]  /*0bd0*/  LDG.E R24, desc[UR4][R18.64] ;  /* 0x0000000412187981 */ /* 0x000ee8000c1e1900 */
[----:B0-----:R-:W3:Y:S01]  /*0be0*/  LDG.E R27, desc[UR4][R14.64] ;  /* 0x000000040e1b7981 */ /* 0x001ee2000c1e1900 */
[----:B------:R-:W-:-:S04]  /*0bf0*/  IMAD.WIDE.U32 R20, R12, 0x4, R2 ;  /* 0x000000040c147825 */ /* 0x000fc800078e0002 */
[----:B------:R-:W-:-:S04]  /*0c00*/  IMAD.WIDE.U32 R6, R12, 0x4, R18 ;  /* 0x000000040c067825 */ /* 0x000fc800078e0012 */
[----:B------:R-:W-:-:S04]  /*0c10*/  IMAD.WIDE.U32 R4, R12, 0x4, R14 ;  /* 0x000000040c047825 */ /* 0x000fc800078e000e */
[----:B---3--:R-:W-:-:S05]  /*0c20*/  FADD R27, R24, R27 ;  /* 0x0000001b181b7221 */ /* 0x008fca0000000000 */
[----:B------:R0:W-:Y:S04]  /*0c30*/  STG.E desc[UR4][R20.64], R27 ;  /* 0x0000001b14007986 */ /* 0x0001e8000c101904 */
[----:B-1----:R-:W3:Y:S04]  /*0c40*/  LDG.E R22, desc[UR4][R6.64] ;  /* 0x0000000406167981 */ /* 0x002ee8000c1e1900 */
[----:B------:R-:W3:Y:S01]  /*0c50*/  LDG.E R29, desc[UR4][R4.64] ;  /* 0x00000004041d7981 */ /* 0x000ee2000c1e1900 */
[----:B------:R-:W-:-:S04]  /*0c60*/  IMAD.WIDE.U32 R16, R12, 0x4, R20 ;  /* 0x000000040c107825 */ /* 0x000fc800078e0014 */
[----:B--2---:R-:W-:-:S04]  /*0c70*/  IMAD.WIDE.U32 R2, R12, 0x4, R6 ;  /* 0x000000040c027825 */ /* 0x004fc800078e0006 */
[----:B------:R-:W-:-:S04]  /*0c80*/  IMAD.WIDE.U32 R14, R12, 0x4, R4 ;  /* 0x000000040c0e7825 */ /* 0x000fc800078e0004 */
[----:B---3--:R-:W-:-:S05]  /*0c90*/  FADD R29, R22, R29 ;  /* 0x0000001d161d7221 */ /* 0x008fca0000000000 */
[----:B------:R2:W-:Y:S04]  /*0ca0*/  STG.E desc[UR4][R16.64], R29 ;  /* 0x0000001d10007986 */ /* 0x0005e8000c101904 */
[----:B------:R-:W0:Y:S04]  /*0cb0*/  LDG.E R2, desc[UR4][R2.64] ;  /* 0x0000000402027981 */ /* 0x000e28000c1e1900 */
[----:B------:R-:W0:Y:S01]  /*0cc0*/  LDG.E R15, desc[UR4][R14.64] ;  /* 0x000000040e0f7981 */ /* 0x000e22000c1e1900 */
[----:B------:R-:W-:Y:S01]  /*0cd0*/  IMAD.WIDE.U32 R18, R12, 0x4, R16 ;  /* 0x000000040c127825 */ /* 0x000fe200078e0010 */
[----:B------:R-:W-:-:S02]  /*0ce0*/  PLOP3.LUT P0, PT, PT, PT, PT, 0x8, 0x80 ;  /* 0x000000000080781c */ /* 0x000fc40003f0e170 */
[----:B------:R-:W-:Y:S02]  /*0cf0*/  IADD3 R0, PT, PT, R0, 0x8, RZ ;  /* 0x0000000800007810 */ /* 0x000fe40007ffe0ff */
[----:B------:R-:W-:Y:S01]  /*0d00*/  LEA R23, R12, R23, 0x2 ;  /* 0x000000170c177211 */ /* 0x000fe200078e10ff */
[----:B0-----:R-:W-:-:S05]  /*0d10*/  FADD R21, R2, R15 ;  /* 0x0000000f02157221 */ /* 0x001fca0000000000 */
[----:B------:R2:W-:Y:S03]  /*0d20*/  STG.E desc[UR4][R18.64], R21 ;  /* 0x0000001512007986 */ /* 0x0005e6000c101904 */
.L_x_4:
[----:B------:R-:W-:-:S13]  /*0d30*/  ISETP.NE.OR P0, PT, R0, RZ, P0 ;  /* 0x000000ff0000720c */ /* 0x000fda0000705670 */
[----:B------:R-:W-:Y:S05]  /*0d40*/  @!P0 BRA `(.L_x_0) ;  /* 0x00000000008c8947 */ /* 0x000fea0003800000 */
.L_x_1:
[----:B---3--:R-:W3:Y:S08]  /*0d50*/  LDC.64 R2, c[0x0][0x380] ;  /* 0x0000e000ff027b82 */ /* 0x008ef00000000a00 */
[----:B------:R-:W4:Y:S08]  /*0d60*/  LDC.64 R4, c[0x0][0x388] ;  /* 0x0000e200ff047b82 */ /* 0x000f300000000a00 */
[----:B------:R-:W5:Y:S01]  /*0d70*/  LDC.64 R6, c[0x0][0x390] ;  /* 0x0000e400ff067b82 */ /* 0x000f620000000a00 */
[----:B---3--:R-:W-:-:S05]  /*0d80*/  IMAD.WIDE R2, R23, 0x4, R2 ;  /* 0x0000000417027825 */ /* 0x008fca00078e0202 */
[----:B-1----:R-:W3:Y:S01]  /*0d90*/  LDG.E R14, desc[UR4][R2.64] ;  /* 0x00000004020e7981 */ /* 0x002ee2000c1e1900 */
[----:B----4-:R-:W-:-:S05]  /*0da0*/  IMAD.WIDE R4, R23, 0x4, R4 ;  /* 0x0000000417047825 */ /* 0x010fca00078e0204 */
[----:B------:R-:W3:Y:S01]  /*0db0*/  LDG.E R15, desc[UR4][R4.64] ;  /* 0x00000004040f7981 */ /* 0x000ee2000c1e1900 */
[----:B0-2---:R-:W-:-:S04]  /*0dc0*/  IMAD.WIDE.U32 R16, R12, 0x4, R2 ;  /* 0x000000040c107825 */ /* 0x005fc800078e0002 */
[----:B-----5:R-:W-:-:S04]  /*0dd0*/  IMAD.WIDE R6, R23, 0x4, R6 ;  /* 0x0000000417067825 */ /* 0x020fc800078e0206 */
[----:B---3--:R-:W-:Y:S01]  /*0de0*/  FADD R25, R14, R15 ;  /* 0x0000000f0e197221 */ /* 0x008fe20000000000 */
[----:B------:R-:W-:-:S04]  /*0df0*/  IMAD.WIDE.U32 R14, R12, 0x4, R4 ;  /* 0x000000040c0e7825 */ /* 0x000fc800078e0004 */
        /* <DEDUP_REMOVED lines=12> */
[----:B------:R-:W-:-:S04]  /*0ec0*/  IMAD.WIDE.U32 R14, R12, 0x4, R4 ;  /* 0x000000040c0e7825 */ /* 0x000fc800078e0004 */
[----:B--2---:R-:W-:-:S05]  /*0ed0*/  FADD R29, R22, R29 ;  /* 0x0000001d161d7221 */ /* 0x004fca0000000000 */
[----:B------:R3:W-:Y:S04]  /*0ee0*/  STG.E desc[UR4][R20.64], R29 ;  /* 0x0000001d14007986 */ /* 0x0007e8000c101904 */
[----:B------:R-:W1:Y:S04]  /*0ef0*/  LDG.E R6, desc[UR4][R6.64] ;  /* 0x0000000406067981 */ /* 0x000e68000c1e1900 */
[----:B------:R-:W1:Y:S01]  /*0f00*/  LDG.E R15, desc[UR4][R14.64] ;  /* 0x000000040e0f7981 */ /* 0x000e62000c1e1900 */
[----:B------:R-:W-:-:S04]  /*0f10*/  IADD3 R0, PT, PT, R0, 0x4, RZ ;  /* 0x0000000400007810 */ /* 0x000fc80007ffe0ff */
[----:B------:R-:W-:Y:S01]  /*0f20*/  ISETP.NE.AND P0, PT, R0, RZ, PT ;  /* 0x000000ff0000720c */ /* 0x000fe20003f05270 */
[C---:B------:R-:W-:Y:S01]  /*0f30*/  IMAD.WIDE.U32 R16, R12.reuse, 0x4, R20 ;  /* 0x000000040c107825 */ /* 0x040fe200078e0014 */
[----:B------:R-:W-:-:S03]  /*0f40*/  LEA R23, R12, R23, 0x2 ;  /* 0x000000170c177211 */ /* 0x000fc600078e10ff */
[----:B-1----:R-:W-:-:S05]  /*0f50*/  FADD R19, R6, R15 ;  /* 0x0000000f06137221 */ /* 0x002fca0000000000 */
[----:B------:R3:W-:Y:S03]  /*0f60*/  STG.E desc[UR4][R16.64], R19 ;  /* 0x0000001310007986 */ /* 0x0007e6000c101904 */
[----:B------:R-:W-:Y:S05]  /*0f70*/  @P0 BRA `(.L_x_1) ;  /* 0xfffffffc00740947 */ /* 0x000fea000383ffff */
.L_x_0:
[----:B------:R-:W-:-:S13]  /*0f80*/  ISETP.NE.AND P0, PT, R9, RZ, PT ;  /* 0x000000ff0900720c */ /* 0x000fda0003f05270 */
[----:B-1----:R-:W-:Y:S05]  /*0f90*/  @!P0 EXIT ;  /* 0x000000000000894d */ /* 0x002fea0003800000 */
[----:B------:R-:W1:Y:S01]  /*0fa0*/  LDC.64 R6, c[0x0][0x390] ;  /* 0x0000e400ff067b82 */ /* 0x000e620000000a00 */
[----:B0-----:R-:W-:Y:S01]  /*0fb0*/  IMAD R8, R8, UR6, R11 ;  /* 0x0000000608087c24 */ /* 0x001fe2000f8e020b */
[----:B------:R-:W-:-:S03]  /*0fc0*/  IADD3 R0, PT, PT, -R9, RZ, RZ ;  /* 0x000000ff09007210 */ /* 0x000fc60007ffe1ff */
[----:B--2---:R-:W-:-:S03]  /*0fd0*/  IMAD R13, R8, R13, R10 ;  /* 0x0000000d080d7224 */ /* 0x004fc600078e020a */
[----:B------:R-:W0:Y:S08]  /*0fe0*/  LDC.64 R4, c[0x0][0x380] ;  /* 0x0000e000ff047b82 */ /* 0x000e300000000a00 */
[----:B------:R-:W2:Y:S02]  /*0ff0*/  LDC.64 R2, c[0x0][0x388] ;  /* 0x0000e200ff027b82 */ /* 0x000ea40000000a00 */
.L_x_5:
[----:B0-----:R-:W-:-:S04]  /*1000*/  IMAD.WIDE R8, R13, 0x4, R4 ;  /* 0x000000040d087825 */ /* 0x001fc800078e0204 */
[C---:B--2---:R-:W-:Y:S02]  /*1010*/  IMAD.WIDE R10, R13.reuse, 0x4, R2 ;  /* 0x000000040d0a7825 */ /* 0x044fe400078e0202 */
[----:B------:R-:W3:Y:S04]  /*1020*/  LDG.E R8, desc[UR4][R8.64] ;  /* 0x0000000408087981 */ /* 0x000ee8000c1e1900 */
[----:B------:R-:W3:Y:S01]  /*1030*/  LDG.E R11, desc[UR4][R10.64] ;  /* 0x000000040a0b7981 */ /* 0x000ee2000c1e1900 */
[----:B------:R-:W-:Y:S01]  /*1040*/  IADD3 R0, PT, PT, R0, 0x1, RZ ;  /* 0x0000000100007810 */ /* 0x000fe20007ffe0ff */
[----:B-1--4-:R-:W-:Y:S01]  /*1050*/  IMAD.WIDE R14, R13, 0x4, R6 ;  /* 0x000000040d0e7825 */ /* 0x012fe200078e0206 */
[----:B------:R-:W-:Y:S02]  /*1060*/  IADD3 R13, PT, PT, R12, R13, RZ ;  /* 0x0000000d0c0d7210 */ /* 0x000fe40007ffe0ff */
[----:B------:R-:W-:Y:S01]  /*1070*/  ISETP.NE.AND P0, PT, R0, RZ, PT ;  /* 0x000000ff0000720c */ /* 0x000fe20003f05270 */
[----:B---3--:R-:W-:-:S05]  /*1080*/  FADD R17, R8, R11 ;  /* 0x0000000b08117221 */ /* 0x008fca0000000000 */
[----:B------:R4:W-:Y:S07]  /*1090*/  STG.E desc[UR4][R14.64], R17 ;  /* 0x000000110e007986 */ /* 0x0009ee000c101904 */
[----:B------:R-:W-:Y:S05]  /*10a0*/  @P0 BRA `(.L_x_5) ;  /* 0xfffffffc00d40947 */ /* 0x000fea000383ffff */
[----:B------:R-:W-:Y:S05]  /*10b0*/  EXIT ;  /* 0x000000000000794d */ /* 0x000fea0003800000 */
.L_x_6:
[----:B------:R-:W-:-:S00]  /*10c0*/  BRA `(.L_x_6) ;  /* 0xfffffffc00fc7947 */ /* 0x000fc0000383ffff */
[----:B------:R-:W-:-:S00]  /*10d0*/  NOP ;  /* 0x0000000000007918 */ /* 0x000fc00000000000 */
        /* <DEDUP_REMOVED lines=10> */
.L_x_14:


//--------------------- .text._Z13MatrixAdd_colPfS_S_ --------------------------
	.section	.text._Z13MatrixAdd_colPfS_S_,"ax",@progbits
	.align	128
        .global         _Z13MatrixAdd_colPfS_S_
        .type           _Z13MatrixAdd_colPfS_S_,@function
        .size           _Z13MatrixAdd_colPfS_S_,(.L_x_15 - _Z13MatrixAdd_colPfS_S_)
        .other          _Z13MatrixAdd_colPfS_S_,@"STO_CUDA_ENTRY STV_DEFAULT"
_Z13MatrixAdd_colPfS_S_:
.text._Z13MatrixAdd_colPfS_S_:
[----:B------:R-:W-:Y:S01]  /*0000*/  LDC R1, c[0x0][0x37c] ;  /* 0x0000df00ff017b82 */ /* 0x000fe20000000800 */
[----:B------:R-:W0:Y:S07]  /*0010*/  LDCU UR4, c[0x0][0x370] ;  /* 0x00006e00ff0477ac */ /* 0x000e2e0008000800 */
[----:B------:R-:W0:Y:S02]  /*0020*/  LDC R0, c[0x0][0x360] ;  /* 0x0000d800ff007b82 */ /* 0x000e240000000800 */
[----:B0-----:R-:W-:-:S06]  /*0030*/  IMAD R2, R0, UR4, RZ ;  /* 0x0000000400027c24 */ /* 0x001fcc000f8e02ff */
[----:B------:R-:W0:Y:S01]  /*0040*/  S2UR UR4, SR_CTAID.X ;  /* 0x00000000000479c3 */ /* 0x000e220000002500 */
[----:B------:R-:W-:-:S13]  /*0050*/  ISETP.GE.AND P0, PT, R2, 0x1, PT ;  /* 0x000000010200780c */ /* 0x000fda0003f06270 */
[----:B0-----:R-:W-:Y:S05]  /*0060*/  @!P0 EXIT ;  /* 0x000000000000894d */ /* 0x001fea0003800000 */
[----:B------:R-:W0:Y:S01]  /*0070*/  S2R R9, SR_TID.X ;  /* 0x0000000000097919 */ /* 0x000e220000002100 */
[----:B------:R-:W-:Y:S01]  /*0080*/  ISETP.GE.U32.AND P0, PT, R2, 0x4, PT ;  /* 0x000000040200780c */ /* 0x000fe20003f06070 */
[----:B------:R-:W-:Y:S01]  /*0090*/  IMAD R0, R0, UR4, RZ ;  /* 0x0000000400007c24 */ /* 0x000fe2000f8e02ff */
[----:B------:R-:W1:Y:S01]  /*00a0*/  LDCU.64 UR10, c[0x0][0x358] ;  /* 0x00006b00ff0a77ac */ /* 0x000e620008000a00 */
[----:B------:R-:W-:-:S03]  /*00b0*/  HFMA2 R8, -RZ, RZ, 0, 0 ;  /* 0x00000000ff087431 */ /* 0x000fc600000001ff */
[----:B0-----:R-:W-:Y:S02]  /*00c0*/  IADD3 R9, PT, PT, R0, R9, RZ ;  /* 0x0000000900097210 */ /* 0x001fe40007ffe0ff */
[----:B------:R-:W-:-:S03]  /*00d0*/  LOP3.LUT R0, R2, 0x3, RZ, 0xc0, !PT ;  /* 0x0000000302007812 */ /* 0x000fc600078ec0ff */
[----:B------:R-:W-:Y:S02]  /*00e0*/  IMAD R9, R2, R9, RZ ;  /* 0x0000000902097224 */ /* 0x000fe400078e02ff */
[----:B-1----:R-:W-:Y:S05]  /*00f0*/  @!P0 BRA `(.L_x_7) ;  /* 0x0000000800c48947 */ /* 0x002fea0003800000 */
[----:B------:R-:W0:Y:S01]  /*0100*/  LDCU.128 UR4, c[0x0][0x380] ;  /* 0x00007000ff0477ac */ /* 0x000e220008000c00 */
[----:B------:R-:W-:Y:S02]  /*0110*/  LOP3.LUT R8, R2, 0x7ffffffc, RZ, 0xc0, !PT ;  /* 0x7ffffffc02087812 */ /* 0x000fe400078ec0ff */
[----:B------:R-:W-:Y:S01]  /*0120*/  MOV R11, R9 ;  /* 0x00000009000b7202 */ /* 0x000fe20000000f00 */
[----:B------:R-:W1:Y:S01]  /*0130*/  LDCU.64 UR8, c[0x0][0x390] ;  /* 0x00007200ff0877ac */ /* 0x000e620008000a00 */
[----:B------:R-:W-:-:S04]  /*0140*/  IADD3 R10, PT, PT, -R8, RZ, RZ ;  /* 0x000000ff080a7210 */ /* 0x000fc80007ffe1ff */
[----:B------:R-:W-:Y:S01]  /*0150*/  ISETP.GE.AND P0, PT, R10, RZ, PT ;  /* 0x000000ff0a00720c */ /* 0x000fe20003f06270 */
[----:B0-----:R-:W-:Y:S02]  /*0160*/  UIADD3 UR4, UP0, UPT, UR4, 0x8, URZ ;  /* 0x0000000804047890 */ /* 0x001fe4000ff1e0ff */
[----:B------:R-:W-:Y:S02]  /*0170*/  UIADD3 UR6, UP1, UPT, UR6, 0x8, URZ ;  /* 0x0000000806067890 */ /* 0x000fe4000ff3e0ff */
[----:B-1----:R-:W-:Y:S02]  /*0180*/  UIADD3 UR8, UP2, UPT, UR8, 0x8, URZ ;  /* 0x0000000808087890 */ /* 0x002fe4000ff5e0ff */
[----:B------:R-:W-:Y:S01]  /*0190*/  UIADD3.X UR5, UPT, UPT, URZ, UR5, URZ, UP0, !UPT ;  /* 0x00000005ff057290 */ /* 0x000fe200087fe4ff */
[----:B------:R-:W-:Y:S01]  /*01a0*/  MOV R2, UR4 ;  /* 0x0000000400027c02 */ /* 0x000fe20008000f00 */
[----:B------:R-:W-:Y:S01]  /*01b0*/  UIADD3.X UR7, UPT, UPT, URZ, UR7, URZ, UP1, !UPT ;  /* 0x00000007ff077290 */ /* 0x000fe20008ffe4ff */
[----:B------:R-:W-:Y:S01]  /*01c0*/  MOV R4, UR6 ;  /* 0x0000000600047c02 */ /* 0x000fe20008000f00 */
[----:B------:R-:W-:Y:S01]  /*01d0*/  UIADD3.X UR9, UPT, UPT, URZ, UR9, URZ, UP2, !UPT ;  /* 0x00000009ff097290 */ /* 0x000fe200097fe4ff */
[----:B------:R-:W-:-:S02]  /*01e0*/  MOV R6, UR8 ;  /* 0x0000000800067c02 */ /* 0x000fc40008000f00 */
[----:B------:R-:W-:Y:S02]  /*01f0*/  MOV R3, UR5 ;  /* 0x0000000500037c02 */ /* 0x000fe40008000f00 */
[----:B------:R-:W-:Y:S02]  /*0200*/  MOV R5, UR7 ;  /* 0x0000000700057c02 */ /* 0x000fe40008000f00 */
[----:B------:R-:W-:Y:S01]  /*0210*/  MOV R7, UR9 ;  /* 0x0000000900077c02 */ /* 0x000fe20008000f00 */
[----:B------:R-:W-:Y:S06]  /*0220*/  @P0 BRA `(.L_x_8) ;  /* 0x00000008001c0947 */ /* 0x000fec0003800000 */
[----:B------:R-:W-:Y:S02]  /*0230*/  IADD3 R12, PT, PT, -R10, RZ, RZ ;  /* 0x000000ff0a0c7210 */ /* 0x000fe40007ffe1ff */
[----:B------:R-:W-:Y:S02]  /*0240*/  PLOP3.LUT P0, PT, PT, PT, PT, 0x80, 0x8 ;  /* 0x000000000008781c */ /* 0x000fe40003f0f070 */
[----:B------:R-:W-:-:S13]  /*0250*/  ISETP.GT.AND P1, PT, R12, 0xc, PT ;  /* 0x0000000c0c00780c */ /* 0x000fda0003f24270 */
[----:B------:R-:W-:Y:S05]  /*0260*/  @!P1 BRA `(.L_x_9) ;  /* 0x0000000400509947 */ /* 0x000fea0003800000 */
[----:B------:R-:W-:-:S13]  /*0270*/  PLOP3.LUT P0, PT, PT, PT, PT, 0x8, 0x80 ;  /* 0x000000000080781c */ /* 0x000fda0003f0e170 */
.L_x_10:
[----:B-1----:R-:W-:-:S04]  /*0280*/  IMAD.WIDE R16, R11, 0x4, R2 ;  /* 0x000000040b107825 */ /* 0x002fc800078e0202 */
[C---:B------:R-:W-:Y:S01]  /*0290*/  IMAD.WIDE R14, R11.reuse, 0x4, R4 ;  /* 0x000000040b0e7825 */ /* 0x040fe200078e0204 */
[----:B------:R-:W2:Y:S04]  /*02a0*/  LDG.E R18, desc[UR10][R16.64+-0x8] ;  /* 0xfffff80a10127981 */ /* 0x000ea8000c1e1900 */
[----:B------:R-:W2:Y:S01]  /*02b0*/  LDG.E R19, desc[UR10][R14.64+-0x8] ;  /* 0xfffff80a0e137981 */ /* 0x000ea2000c1e1900 */
[----:B------:R-:W-:-:S04]  /*02c0*/  IMAD.WIDE R12, R11, 0x4, R6 ;  /* 0x000000040b0c7825 */ /* 0x000fc800078e0206 */
[----:B--2---:R-:W-:-:S05]  /*02d0*/  FADD R19, R18, R19 ;  /* 0x0000001312137221 */ /* 0x004fca0000000000 */
[----:B------:R0:W-:Y:S04]  /*02e0*/  STG.E desc[UR10][R12.64+-0x8], R19 ;  /* 0xfffff8130c007986 */ /* 0x0001e8000c10190a */
[----:B------:R-:W2:Y:S04]  /*02f0*/  LDG.E R18, desc[UR10][R16.64+-0x4] ;  /* 0xfffffc0a10127981 */ /* 0x000ea8000c1e1900 */
[----:B------:R-:W2:Y:S02]  /*0300*/  LDG.E R21, desc[UR10][R14.64+-0x4] ;  /* 0xfffffc0a0e157981 */ /* 0x000ea4000c1e1900 */
[----:B--2---:R-:W-:-:S05]  /*0310*/  FADD R23, R18, R21 ;  /* 0x0000001512177221 */ /* 0x004fca0000000000 */
[----:B------:R1:W-:Y:S04]  /*0320*/  STG.E desc[UR10][R12.64+-0x4], R23 ;  /* 0xfffffc170c007986 */ /* 0x0003e8000c10190a */
[----:B------:R-:W2:Y:S04]  /*0330*/  LDG.E R18, desc[UR10][R16.64] ;  /* 0x0000000a10127981 */ /* 0x000ea8000c1e1900 */
[----:B------:R-:W2:Y:S02]  /*0340*/  LDG.E R21, desc[UR10][R14.64] ;  /* 0x0000000a0e157981 */ /* 0x000ea4000c1e1900 */
[----:B--2---:R-:W-:-:S05]  /*0350*/  FADD R25, R18, R21 ;  /* 0x0000001512197221 */ /* 0x004fca0000000000 */
[----:B------:R2:W-:Y:S04]  /*0360*/  STG.E desc[UR10][R12.64], R25 ;  /* 0x000000190c007986 */ /* 0x0005e8000c10190a */
[----:B------:R-:W3:Y:S04]  /*0370*/  LDG.E R18, desc[UR10][R16.64+0x4] ;  /* 0x0000040a10127981 */ /* 0x000ee8000c1e1900 */
[----:B------:R-:W3:Y:S01]  /*0380*/  LDG.E R21, desc[UR10][R14.64+0x4] ;  /* 0x0000040a0e157981 */ /* 0x000ee2000c1e1900 */
[----:B------:R-:W-:Y:S01]  /*0390*/  IADD3 R29, PT, PT, R11, 0x4, RZ ;  /* 0x000000040b1d7810 */ /* 0x000fe20007ffe0ff */
[----:B---3--:R-:W-:-:S04]  /*03a0*/  FADD R27, R18, R21 ;  /* 0x00000015121b7221 */ /* 0x008fc80000000000 */
[----:B------:R-:W-:-:S04]  /*03b0*/  IMAD.WIDE R20, R29, 0x4, R2 ;  /* 0x000000041d147825 */ /* 0x000fc800078e0202 */
[C---:B0-----:R-:W-:Y:S01]  /*03c0*/  IMAD.WIDE R18, R29.reuse, 0x4, R4 ;  /* 0x000000041d127825 */ /* 0x041fe200078e0204 */
[----:B------:R0:W-:Y:S04]  /*03d0*/  STG.E desc[UR10][R12.64+0x4], R27 ;  /* 0x0000041b0c007986 */ /* 0x0001e8000c10190a */
[----:B------:R-:W2:Y:S04]  /*03e0*/  LDG.E R24, desc[UR10][R20.64+-0x8] ;  /* 0xfffff80a14187981 */ /* 0x000ea8000c1e1900 */
[----:B------:R-:W2:Y:S01]  /*03f0*/  LDG.E R26, desc[UR10][R18.64+-0x8] ;  /* 0xfffff80a121a7981 */ /* 0x000ea2000c1e1900 */
[----:B-1----:R-:W-:-:S04]  /*0400*/  IMAD.WIDE R22, R29, 0x4, R6 ;  /* 0x000000041d167825 */ /* 0x002fc800078e0206 */
[----:B--2---:R-:W-:-:S05]  /*0410*/  FADD R25, R24, R26 ;  /* 0x0000001a18197221 */ /* 0x004fca0000000000 */
[----:B------:R1:W-:Y:S04]  /*0420*/  STG.E desc[UR10][R22.64+-0x8], R25 ;  /* 0xfffff81916007986 */ /* 0x0003e8000c10190a */
[----:B------:R-:W2:Y:S04]  /*0430*/  LDG.E R14, desc[UR10][R20.64+-0x4] ;  /* 0xfffffc0a140e7981 */ /* 0x000ea8000c1e1900 */
[----:B------:R-:W2:Y:S02]  /*0440*/  LDG.E R15, desc[UR10][R18.64+-0x4] ;  /* 0xfffffc0a120f7981 */ /* 0x000ea4000c1e1900 */
[----:B--2---:R-:W-:-:S05]  /*0450*/  FADD R17, R14, R15 ;  /* 0x0000000f0e117221 */ /* 0x004fca0000000000 */
[----:B------:R2:W-:Y:S04]  /*0460*/  STG.E desc[UR10][R22.64+-0x4], R17 ;  /* 0xfffffc1116007986 */ /* 0x0005e8000c10190a */
[----:B------:R-:W3:Y:S04]  /*0470*/  LDG.E R14, desc[UR10][R20.64] ;  /* 0x0000000a140e7981 */ /* 0x000ee8000c1e1900 */
[----:B0-----:R-:W3:Y:S02]  /*0480*/  LDG.E R13, desc[UR10][R18.64] ;  /* 0x0000000a120d7981 */ /* 0x001ee4000c1e1900 */
[----:B---3--:R-:W-:-:S05]  /*0490*/  FADD R27, R14, R13 ;  /* 0x0000000d0e1b7221 */ /* 0x008fca0000000000 */
[----:B------:R0:W-:Y:S04]  /*04a0*/  STG.E desc[UR10][R22.64], R27 ;  /* 0x0000001b16007986 */ /* 0x0001e8000c10190a */
[----:B------:R-:W1:Y:S04]  /*04b0*/  LDG.E R12, desc[UR10][R20.64+0x4] ;  /* 0x0000040a140c7981 */ /* 0x000e68000c1e1900 */
[----:B------:R-:W1:Y:S01]  /*04c0*/  LDG.E R13, desc[UR10][R18.64+0x4] ;  /* 0x0000040a120d7981 */ /* 0x000e62000c1e1900 */
[----:B------:R-:W-:-:S05]  /*04d0*/  IADD3 R29, PT, PT, R11, 0x8, RZ ;  /* 0x000000080b1d7810 */ /* 0x000fca0007ffe0ff */
[----:B------:R-:W-:-:S04]  /*04e0*/  IMAD.WIDE R14, R29, 0x4, R2 ;  /* 0x000000041d0e7825 */ /* 0x000fc800078e0202 */
[----:B-1----:R-:W-:Y:S01]  /*04f0*/  FADD R25, R12, R13 ;  /* 0x0000000d0c197221 */ /* 0x002fe20000000000 */
[----:B------:R-:W-:-:S04]  /*0500*/  IMAD.WIDE R12, R29, 0x4, R4 ;  /* 0x000000041d0c7825 */ /* 0x000fc800078e0204 */
[----:B------:R1:W-:Y:S04]  /*0510*/  STG.E desc[UR10][R22.64+0x4], R25 ;  /* 0x0000041916007986 */ /* 0x0003e8000c10190a */
[----:B------:R-:W0:Y:S04]  /*0520*/  LDG.E R24, desc[UR10][R14.64+-0x8] ;  /* 0xfffff80a0e187981 */ /* 0x000e28000c1e1900 */
[----:B------:R-:W0:Y:S01]  /*0530*/  LDG.E R26, desc[UR10][R12.64+-0x8] ;  /* 0xfffff80a0c1a7981 */ /* 0x000e22000c1e1900 */
[----:B--2---:R-:W-:-:S04]  /*0540*/  IMAD.WIDE R16, R29, 0x4, R6 ;  /* 0x000000041d107825 */ /* 0x004fc800078e0206 */
[----:B0-----:R-:W-:-:S05]  /*0550*/  FADD R27, R24, R26 ;  /* 0x0000001a181b7221 */ /* 0x001fca0000000000 */
[----:B------:R0:W-:Y:S04]  /*0560*/  STG.E desc[UR10][R16.64+-0x8], R27 ;  /* 0xfffff81b10007986 */ /* 0x0001e8000c10190a */
[----:B------:R-:W2:Y:S04]  /*0570*/  LDG.E R18, desc[UR10][R14.64+-0x4] ;  /* 0xfffffc0a0e127981 */ /* 0x000ea8000c1e1900 */
[----:B------:R-:W2:Y:S02]  /*0580*/  LDG.E R19, desc[UR10][R12.64+-0x4] ;  /* 0xfffffc0a0c137981 */ /* 0x000ea4000c1e1900 */
[----:B--2---:R-:W-:-:S05]  /*0590*/  FADD R29, R18, R19 ;  /* 0x00000013121d7221 */ /* 0x004fca0000000000 */
[----:B------:R2:W-:Y:S04]  /*05a0*/  STG.E desc[UR10][R16.64+-0x4], R29 ;  /* 0xfffffc1d10007986 */ /* 0x0005e8000c10190a */
[----:B------:R-:W1:Y:S04]  /*05b0*/  LDG.E R18, desc[UR10][R14.64] ;  /* 0x0000000a0e127981 */ /* 0x000e68000c1e1900 */
[----:B------:R-:W1:Y:S02]  /*05c0*/  LDG.E R19, desc[UR10][R12.64] ;  /* 0x0000000a0c137981 */ /* 0x000e64000c1e1900 */
[----:B-1----:R-:W-:-:S05]  /*05d0*/  FADD R25, R18, R19 ;  /* 0x0000001312197221 */ /* 0x002fca0000000000 */
[----:B------:R-:W-:Y:S04]  /*05e0*/  STG.E desc[UR10][R16.64], R25 ;  /* 0x0000001910007986 */ /* 0x000fe8000c10190a */
[----:B------:R-:W0:Y:S04]  /*05f0*/  LDG.E R18, desc[UR10][R14.64+0x4] ;  /* 0x0000040a0e127981 */ /* 0x000e28000c1e1900 */
[----:B------:R-:W0:Y:S01]  /*0600*/  LDG.E R19, desc[UR10][R12.64+0x4] ;  /* 0x0000040a0c137981 */ /* 0x000e22000c1e1900 */
[----:B------:R-:W-:-:S05]  /*0610*/  IADD3 R23, PT, PT, R11, 0xc, RZ ;  /* 0x0000000c0b177810 */ /* 0x000fca0007ffe0ff */
[----:B------:R-:W-:-:S04]  /*0620*/  IMAD.WIDE R20, R23, 0x4, R2 ;  /* 0x0000000417147825 */ /* 0x000fc800078e0202 */
[----:B0-----:R-:W-:Y:S01]  /*0630*/  FADD R27, R18, R19 ;  /* 0x00000013121b7221 */ /* 0x001fe20000000000 */
[----:B------:R-:W-:-:S04]  /*0640*/  IMAD.WIDE R18, R23, 0x4, R4 ;  /* 0x0000000417127825 */ /* 0x000fc800078e0204 */
[----:B------:R0:W-:Y:S04]  /*0650*/  STG.E desc[UR10][R16.64+0x4], R27 ;  /* 0x0000041b10007986 */ /* 0x0001e8000c10190a */
[----:B------:R-:W3:Y:S04]  /*0660*/  LDG.E R24, desc[UR10][R20.64+-0x8] ;  /* 0xfffff80a14187981 */ /* 0x000ee8000c1e1900 */
[----:B--2---:R-:W3:Y:S01]  /*0670*/  LDG.E R29, desc[UR10][R18.64+-0x8] ;  /* 0xfffff80a121d7981 */ /* 0x004ee2000c1e1900 */
[----:B------:R-:W-:-:S04]  /*0680*/  IMAD.WIDE R22, R23, 0x4, R6 ;  /* 0x0000000417167825 */ /* 0x000fc800078e0206 */
[----:B---3--:R-:W-:-:S05]  /*0690*/  FADD R29, R24, R29 ;  /* 0x0000001d181d7221 */ /* 0x008fca0000000000 */
[----:B------:R1:W-:Y:S04]  /*06a0*/  STG.E desc[UR10][R22.64+-0x8], R29 ;  /* 0xfffff81d16007986 */ /* 0x0003e8000c10190a */
[----:B------:R-:W2:Y:S04]  /*06b0*/  LDG.E R12, desc[UR10][R20.64+-0x4] ;  /* 0xfffffc0a140c7981 */ /* 0x000ea8000c1e1900 */
[----:B------:R-:W2:Y:S02]  /*06c0*/  LDG.E R13, desc[UR10][R18.64+-0x4] ;  /* 0xfffffc0a120d7981 */ /* 0x000ea4000c1e1900 */
[----:B--2---:R-:W-:-:S05]  /*06d0*/  FADD R13, R12, R13 ;  /* 0x0000000d0c0d7221 */ /* 0x004fca0000000000 */
[----:B------:R1:W-:Y:S04]  /*06e0*/  STG.E desc[UR10][R22.64+-0x4], R13 ;  /* 0xfffffc0d16007986 */ /* 0x0003e8000c10190a */
[----:B------:R-:W2:Y:S04]  /*06f0*/  LDG.E R12, desc[UR10][R20.64] ;  /* 0x0000000a140c7981 */ /* 0x000ea8000c1e1900 */
[----:B------:R-:W2:Y:S01]  /*0700*/  LDG.E R15, desc[UR10][R18.64] ;  /* 0x0000000a120f7981 */ /* 0x000ea2000c1e1900 */
[----:B------:R-:W-:Y:S01]  /*0710*/  IADD3 R10, PT, PT, R10, 0x10, RZ ;  /* 0x000000100a0a7810 */ /* 0x000fe20007ffe0ff */
[----:B--2---:R-:W-:-:S05]  /*0720*/  FADD R15, R12, R15 ;  /* 0x0000000f0c0f7221 */ /* 0x004fca0000000000 */
[----:B------:R1:W-:Y:S04]  /*0730*/  STG.E desc[UR10][R22.64], R15 ;  /* 0x0000000f16007986 */ /* 0x0003e8000c10190a */
[----:B------:R-:W2:Y:S04]  /*0740*/  LDG.E R12, desc[UR10][R20.64+0x4] ;  /* 0x0000040a140c7981 */ /* 0x000ea8000c1e1900 */
[----:B0-----:R-:W2:Y:S01]  /*0750*/  LDG.E R17, desc[UR10][R18.64+0x4] ;  /* 0x0000040a12117981 */ /* 0x001ea2000c1e1900 */
[----:B------:R-:W-:Y:S02]  /*0760*/  ISETP.GE.AND P1, PT, R10, -0xc, PT ;  /* 0xfffffff40a00780c */ /* 0x000fe40003f26270 */
[----:B------:R-:W-:Y:S01]  /*0770*/  IADD3 R11, PT, PT, R11, 0x10, RZ ;  /* 0x000000100b0b7810 */ /* 0x000fe20007ffe0ff */
[----:B--2---:R-:W-:-:S05]  /*0780*/  FADD R17, R12, R17 ;  /* 0x000000110c117221 */ /* 0x004fca0000000000 */
[----:B------:R1:W-:Y:S05]  /*0790*/  STG.E desc[UR10][R22.64+0x4], R17 ;  /* 0x0000041116007986 */ /* 0x0003ea000c10190a */
[----:B------:R-:W-:Y:S05]  /*07a0*/  @!P1 BRA `(.L_x_10) ;  /* 0xfffffff800b49947 */ /* 0x000fea000383ffff */
.L_x_9:
[----:B------:R-:W-:-:S04]  /*07b0*/  IADD3 R12, PT, PT, -R10, RZ, RZ ;  /* 0x000000ff0a0c7210 */ /* 0x000fc80007ffe1ff */
[----:B------:R-:W-:-:S13]  /*07c0*/  ISETP.GT.AND P1, PT, R12, 0x4, PT ;  /* 0x000000040c00780c */ /* 0x000fda0003f24270 */
[----:B------:R-:W-:Y:S05]  /*07d0*/  @!P1 BRA `(.L_x_11) ;  /* 0x0000000000a89947 */ /* 0x000fea0003800000 */
        /* <DEDUP_REMOVED lines=27> */
[----:B------:R-:W3:Y:S04]  /*0990*/  LDG.E R14, desc[UR10][R20.64+-0x4] ;  /* 0xfffffc0a140e7981 */ /* 0x000ee8000c1e1900 */
[----:B------:R-:W3:Y:S02]  /*09a0*/  LDG.E R15, desc[UR10][R18.64+-0x4] ;  /* 0xfffffc0a120f7981 */ /* 0x000ee4000c1e1900 */
[----:B---3--:R-:W-:-:S05]  /*09b0*/  FADD R15, R14, R15 ;  /* 0x0000000f0e0f7221 */ /* 0x008fca0000000000 */
[----:B------:R2:W-:Y:S04]  /*09c0*/  STG.E desc[UR10][R22.64+-0x4], R15 ;  /* 0xfffffc0f16007986 */ /* 0x0005e8000c10190a */
[----:B------:R-:W3:Y:S04]  /*09d0*/  LDG.E R14, desc[UR10][R20.64] ;  /* 0x0000000a140e7981 */ /* 0x000ee8000c1e1900 */
[----:B0-----:R-:W3:Y:S02]  /*09e0*/  LDG.E R13, desc[UR10][R18.64] ;  /* 0x0000000a120d7981 */ /* 0x001ee4000c1e1900 */
[----:B---3--:R-:W-:-:S05]  /*09f0*/  FADD R13, R14, R13 ;  /* 0x0000000d0e0d7221 */ /* 0x008fca0000000000 */
[----:B------:R2:W-:Y:S04]  /*0a00*/  STG.E desc[UR10][R22.64], R13 ;  /* 0x0000000d16007986 */ /* 0x0005e8000c10190a */
[----:B------:R-:W3:Y:S04]  /*0a10*/  LDG.E R12, desc[UR10][R20.64+0x4] ;  /* 0x0000040a140c7981 */ /* 0x000ee8000c1e1900 */
[----:B------:R-:W3:Y:S01]  /*0a20*/  LDG.E R17, desc[UR10][R18.64+0x4] ;  /* 0x0000040a12117981 */ /* 0x000ee2000c1e1900 */
[----:B------:R-:W-:Y:S02]  /*0a30*/  PLOP3.LUT P0, PT, PT, PT, PT, 0x8, 0x80 ;  /* 0x000000000080781c */ /* 0x000fe40003f0e170 */
[----:B------:R-:W-:-:S02]  /*0a40*/  IADD3 R10, PT, PT, R10, 0x8, RZ ;  /* 0x000000080a0a7810 */ /* 0x000fc40007ffe0ff */
[----:B------:R-:W-:Y:S01]  /*0a50*/  IADD3 R11, PT, PT, R11, 0x8, RZ ;  /* 0x000000080b0b7810 */ /* 0x000fe20007ffe0ff */
[----:B---3--:R-:W-:-:S05]  /*0a60*/  FADD R17, R12, R17 ;  /* 0x000000110c117221 */ /* 0x008fca0000000000 */
[----:B------:R2:W-:Y:S03]  /*0a70*/  STG.E desc[UR10][R22.64+0x4], R17 ;  /* 0x0000041116007986 */ /* 0x0005e6000c10190a */
.L_x_11:
[----:B------:R-:W-:-:S13]  /*0a80*/  ISETP.NE.OR P0, PT, R10, RZ, P0 ;  /* 0x000000ff0a00720c */ /* 0x000fda0000705670 */
[----:B------:R-:W-:Y:S05]  /*0a90*/  @!P0 BRA `(.L_x_7) ;  /* 0x00000000005c8947 */ /* 0x000fea0003800000 */
.L_x_8:
[----:B-12---:R-:W-:-:S04]  /*0aa0*/  IMAD.WIDE R16, R11, 0x4, R2 ;  /* 0x000000040b107825 */ /* 0x006fc800078e0202 */
[C---:B------:R-:W-:Y:S01]  /*0ab0*/  IMAD.WIDE R14, R11.reuse, 0x4, R4 ;  /* 0x000000040b0e7825 */ /* 0x040fe200078e0204 */
[----:B------:R-:W2:Y:S04]  /*0ac0*/  LDG.E R18, desc[UR10][R16.64+-0x8] ;  /* 0xfffff80a10127981 */ /* 0x000ea8000c1e1900 */
[----:B0-----:R-:W2:Y:S01]  /*0ad0*/  LDG.E R19, desc[UR10][R14.64+-0x8] ;  /* 0xfffff80a0e137981 */ /* 0x001ea2000c1e1900 */
        /* <DEDUP_REMOVED lines=13> */
[----:B------:R-:W2:Y:S01]  /*0bb0*/  LDG.E R25, desc[UR10][R14.64+0x4] ;  /* 0x0000040a0e197981 */ /* 0x000ea2000c1e1900 */
[----:B------:R-:W-:Y:S02]  /*0bc0*/  ISETP.NE.AND P0, PT, R10, RZ, PT ;  /* 0x000000ff0a00720c */ /* 0x000fe40003f05270 */
[----:B------:R-:W-:Y:S01]  /*0bd0*/  IADD3 R11, PT, PT, R11, 0x4, RZ ;  /* 0x000000040b0b7810 */ /* 0x000fe20007ffe0ff */
[----:B--2---:R-:W-:-:S05]  /*0be0*/  FADD R25, R18, R25 ;  /* 0x0000001912197221 */ /* 0x004fca0000000000 */
[----:B------:R0:W-:Y:S05]  /*0bf0*/  STG.E desc[UR10][R12.64+0x4], R25 ;  /* 0x000004190c007986 */ /* 0x0001ea000c10190a */
[----:B------:R-:W-:Y:S05]  /*0c00*/  @P0 BRA `(.L_x_8) ;  /* 0xfffffffc00a40947 */ /* 0x000fea000383ffff */
.L_x_7:
[----:B------:R-:W-:-:S13]  /*0c10*/  ISETP.NE.AND P0, PT, R0, RZ, PT ;  /* 0x000000ff0000720c */ /* 0x000fda0003f05270 */
[----:B------:R-:W-:Y:S05]  /*0c20*/  @!P0 EXIT ;  /* 0x000000000000894d */ /* 0x000fea0003800000 */
[----:B------:R-:W3:Y:S01]  /*0c30*/  LDC.64 R10, c[0x0][0x390] ;  /* 0x0000e400ff0a7b82 */ /* 0x000ee20000000a00 */
[----:B------:R-:W-:Y:S02]  /*0c40*/  IADD3 R9, PT, PT, R9, R8, RZ ;  /* 0x0000000809097210 */ /* 0x000fe40007ffe0ff */
[----:B------:R-:W-:-:S05]  /*0c50*/  IADD3 R0, PT, PT, -R0, RZ, RZ ;  /* 0x000000ff00007210 */ /* 0x000fca0007ffe1ff */
[----:B-12---:R-:W1:Y:S08]  /*0c60*/  LDC.64 R14, c[0x0][0x380] ;  /* 0x0000e000ff0e7b82 */ /* 0x006e700000000a00 */
[----:B0-----:R-:W0:Y:S02]  /*0c70*/  LDC.64 R12, c[0x0][0x388] ;  /* 0x0000e200ff0c7b82 */ /* 0x001e240000000a00 */
.L_x_12:
[----:B0-----:R-:W-:-:S04]  /*0c80*/  IMAD.WIDE R4, R9, 0x4, R12 ;  /* 0x0000000409047825 */ /* 0x001fc800078e020c */
[C---:B-1----:R-:W-:Y:S02]  /*0c90*/  IMAD.WIDE R6, R9.reuse, 0x4, R14 ;  /* 0x0000000409067825 */ /* 0x042fe400078e020e */
[----:B--2---:R-:W2:Y:S04]  /*0ca0*/  LDG.E R5, desc[UR10][R4.64] ;  /* 0x0000000a04057981 */ /* 0x004ea8000c1e1900 */
[----:B------:R-:W2:Y:S01]  /*0cb0*/  LDG.E R6, desc[UR10][R6.64] ;  /* 0x0000000a06067981 */ /* 0x000ea2000c1e1900 */
[----:B------:R-:W-:Y:S01]  /*0cc0*/  IADD3 R0, PT, PT, R0, 0x1, RZ ;  /* 0x0000000100007810 */ /* 0x000fe20007ffe0ff */
[C---:B---3--:R-:W-:Y:S01]  /*0cd0*/  IMAD.WIDE R2, R9.reuse, 0x4, R10 ;  /* 0x0000000409027825 */ /* 0x048fe200078e020a */
[----:B------:R-:W-:Y:S02]  /*0ce0*/  IADD3 R9, PT, PT, R9, 0x1, RZ ;  /* 0x0000000109097810 */ /* 0x000fe40007ffe0ff */
[----:B------:R-:W-:Y:S01]  /*0cf0*/  ISETP.NE.AND P0, PT, R0, RZ, PT ;  /* 0x000000ff0000720c */ /* 0x000fe20003f05270 */
[----:B--2---:R-:W-:-:S05]  /*0d00*/  FADD R17, R6, R5 ;  /* 0x0000000506117221 */ /* 0x004fca0000000000 */
[----:B------:R2:W-:Y:S07]  /*0d10*/  STG.E desc[UR10][R2.64], R17 ;  /* 0x0000001102007986 */ /* 0x0005ee000c10190a */
[----:B------:R-:W-:Y:S05]  /*0d20*/  @P0 BRA `(.L_x_12) ;  /* 0xfffffffc00d40947 */ /* 0x000fea000383ffff */
[----:B------:R-:W-:Y:S05]  /*0d30*/  EXIT ;  /* 0x000000000000794d */ /* 0x000fea0003800000 */
.L_x_13:
        /* <DEDUP_REMOVED lines=12> */
.L_x_15:


//--------------------- .nv.shared.reserved.0     --------------------------
	.section	.nv.shared.reserved.0,"aw",@nobits
	.weak		__nv_reservedSMEM_offset_0_alias
	.size		__nv_reservedSMEM_offset_0_alias, 0, 64
	.other		__nv_reservedSMEM_offset_0_alias,@"STO_CUDA_RESERVED_SHARED STV_DEFAULT"
__nv_reservedSMEM_offset_0_alias:
	.zero		0
	.zero		64


//--------------------- .nv.constant0._Z13MatrixAdd_rowPfS_S_ --------------------------
	.section	.nv.constant0._Z13MatrixAdd_rowPfS_S_,"a",@progbits
	.sectionflags	@""
	.align	4
.nv.constant0._Z13MatrixAdd_rowPfS_S_:
	.zero		920


//--------------------- .nv.constant0._Z13MatrixAdd_colPfS_S_ --------------------------
	.section	.nv.constant0._Z13MatrixAdd_colPfS_S_,"a",@progbits
	.sectionflags	@""
	.align	4
.nv.constant0._Z13MatrixAdd_colPfS_S_:
	.zero		920


//--------------------- SYMBOLS --------------------------

	.type		.nv.reservedSmem.offset0,@object
	.size		.nv.reservedSmem.offset0,0x4
